	.headerflags	@"EF_CUDA_TEXMODE_UNIFIED EF_CUDA_64BIT_ADDRESS EF_CUDA_ACCELERATORS EF_CUDA_SM90 EF_CUDA_VIRTUAL_SM(EF_CUDA_SM90)"
	.elftype	@"ET_EXEC"


//--------------------- .nv.info                  --------------------------
	.section	.nv.info,"",@"SHT_CUDA_INFO"
	.align	4


	//----- nvinfo : EIATTR_REGCOUNT
	.align		4
        /*0000*/ 	.byte	0x04, 0x2f
        /*0002*/ 	.short	(.L_1 - .L_0)
	.align		4
.L_0:
        /*0004*/ 	.word	index@(triton_poi_fused_mul_native_group_norm_sigmoid_25)
        /*0008*/ 	.word	0x00000012


	//----- nvinfo : EIATTR_MIN_STACK_SIZE
	.align		4
.L_1:
        /*000c*/ 	.byte	0x04, 0x12
        /*000e*/ 	.short	(.L_3 - .L_2)
	.align		4
.L_2:
        /*0010*/ 	.word	index@(triton_poi_fused_mul_native_group_norm_sigmoid_25)
        /*0014*/ 	.word	0x00000000


	//----- nvinfo : EIATTR_FRAME_SIZE
	.align		4
.L_3:
        /*0018*/ 	.byte	0x04, 0x11
        /*001a*/ 	.short	(.L_5 - .L_4)
	.align		4
.L_4:
        /*001c*/ 	.word	index@(triton_poi_fused_mul_native_group_norm_sigmoid_25)
        /*0020*/ 	.word	0x00000000


	//----- nvinfo : EIATTR_MIN_STACK_SIZE
	.align		4
.L_5:
        /*0024*/ 	.byte	0x04, 0x12
        /*0026*/ 	.short	(.L_7 - .L_6)
	.align		4
.L_6:
        /*0028*/ 	.word	index@(triton_poi_fused_mul_native_group_norm_sigmoid_25)
        /*002c*/ 	.word	0x00000000
.L_7:


//--------------------- .nv.info.triton_poi_fused_mul_native_group_norm_sigmoid_25 --------------------------
	.section	.nv.info.triton_poi_fused_mul_native_group_norm_sigmoid_25,"",@"SHT_CUDA_INFO"
	.sectionflags	@""
	.align	4


	//----- nvinfo : EIATTR_CUDA_API_VERSION
	.align		4
        /*0000*/ 	.byte	0x04, 0x37
        /*0002*/ 	.short	(.L_9 - .L_8)
.L_8:
        /*0004*/ 	.word	0x0000007c


	//----- nvinfo : EIATTR_KPARAM_INFO
	.align		4
.L_9:
        /*0008*/ 	.byte	0x04, 0x17
        /*000a*/ 	.short	(.L_11 - .L_10)
.L_10:
        /*000c*/ 	.word	0x00000000
        /*0010*/ 	.short	0x0006
        /*0012*/ 	.short	0x0030
        /*0014*/ 	.byte	0x00, 0xf0, 0x11, 0x00


	//----- nvinfo : EIATTR_KPARAM_INFO
	.align		4
.L_11:
        /*0018*/ 	.byte	0x04, 0x17
        /*001a*/ 	.short	(.L_13 - .L_12)
.L_12:
        /*001c*/ 	.word	0x00000000
        /*0020*/ 	.short	0x0005
        /*0022*/ 	.short	0x0028
        /*0024*/ 	.byte	0x00, 0xf4, 0x21, 0x00


	//----- nvinfo : EIATTR_KPARAM_INFO
	.align		4
.L_13:
        /*0028*/ 	.byte	0x04, 0x17
        /*002a*/ 	.short	(.L_15 - .L_14)
.L_14:
        /*002c*/ 	.word	0x00000000
        /*0030*/ 	.short	0x0004
        /*0032*/ 	.short	0x0020
        /*0034*/ 	.byte	0x00, 0xf4, 0x21, 0x00


	//----- nvinfo : EIATTR_KPARAM_INFO
	.align		4
.L_15:
        /*0038*/ 	.byte	0x04, 0x17
        /*003a*/ 	.short	(.L_17 - .L_16)
.L_16:
        /*003c*/ 	.word	0x00000000
        /*0040*/ 	.short	0x0003
        /*0042*/ 	.short	0x0018
        /*0044*/ 	.byte	0x00, 0xf4, 0x21, 0x00


	//----- nvinfo : EIATTR_KPARAM_INFO
	.align		4
.L_17:
        /*0048*/ 	.byte	0x04, 0x17
        /*004a*/ 	.short	(.L_19 - .L_18)
.L_18:
        /*004c*/ 	.word	0x00000000
        /*0050*/ 	.short	0x0002
        /*0052*/ 	.short	0x0010
        /*0054*/ 	.byte	0x00, 0xf4, 0x21, 0x00


	//----- nvinfo : EIATTR_KPARAM_INFO
	.align		4
.L_19:
        /*0058*/ 	.byte	0x04, 0x17
        /*005a*/ 	.short	(.L_21 - .L_20)
.L_20:
        /*005c*/ 	.word	0x00000000
        /*0060*/ 	.short	0x0001
        /*0062*/ 	.short	0x0008
        /*0064*/ 	.byte	0x00, 0xf4, 0x21, 0x00


	//----- nvinfo : EIATTR_KPARAM_INFO
	.align		4
.L_21:
        /*0068*/ 	.byte	0x04, 0x17
        /*006a*/ 	.short	(.L_23 - .L_22)
.L_22:
        /*006c*/ 	.word	0x00000000
        /*0070*/ 	.short	0x0000
        /*0072*/ 	.short	0x0000
        /*0074*/ 	.byte	0x00, 0xf4, 0x21, 0x00


	//----- nvinfo : EIATTR_SPARSE_MMA_MASK
	.align		4
.L_23:
        /*0078*/ 	.byte	0x03, 0x50
        /*007a*/ 	.short	0x0000


	//----- nvinfo : EIATTR_MAXREG_COUNT
	.align		4
        /*007c*/ 	.byte	0x03, 0x1b
        /*007e*/ 	.short	0x00ff


	//----- nvinfo : EIATTR_EXIT_INSTR_OFFSETS
	.align		4
        /*0080*/ 	.byte	0x04, 0x1c
        /*0082*/ 	.short	(.L_25 - .L_24)


	//   ....[0]....
.L_24:
        /*0084*/ 	.word	0x00000440


	//----- nvinfo : EIATTR_REQNTID
	.align		4
.L_25:
        /*0088*/ 	.byte	0x04, 0x10
        /*008a*/ 	.short	(.L_27 - .L_26)
.L_26:
        /*008c*/ 	.word	0x00000080
        /*0090*/ 	.word	0x00000001
        /*0094*/ 	.word	0x00000001


	//----- nvinfo : EIATTR_CBANK_PARAM_SIZE
	.align		4
.L_27:
        /*0098*/ 	.byte	0x03, 0x19
        /*009a*/ 	.short	0x0034


	//----- nvinfo : EIATTR_PARAM_CBANK
	.align		4
        /*009c*/ 	.byte	0x04, 0x0a
        /*009e*/ 	.short	(.L_29 - .L_28)
	.align		4
.L_28:
        /*00a0*/ 	.word	index@(.nv.constant0.triton_poi_fused_mul_native_group_norm_sigmoid_25)
        /*00a4*/ 	.short	0x0210
        /*00a6*/ 	.short	0x0034


	//----- nvinfo : EIATTR_SW_WAR
	.align		4
.L_29:
        /*00a8*/ 	.byte	0x04, 0x36
        /*00aa*/ 	.short	(.L_31 - .L_30)
.L_30:
        /*00ac*/ 	.word	0x00000008
.L_31:


//--------------------- .nv.callgraph             --------------------------
	.section	.nv.callgraph,"",@"SHT_CUDA_CALLGRAPH"
	.align	4
	.sectionentsize	8
	.align		4
        /*0000*/ 	.word	0x00000000
	.align		4
        /*0004*/ 	.word	0xffffffff
	.align		4
        /*0008*/ 	.word	0x00000000
	.align		4
        /*000c*/ 	.word	0xfffffffe
	.align		4
        /*0010*/ 	.word	0x00000000
	.align		4
        /*0014*/ 	.word	0xfffffffd
	.align		4
        /*0018*/ 	.word	0x00000000
	.align		4
        /*001c*/ 	.word	0xfffffffc


//--------------------- .text.triton_poi_fused_mul_native_group_norm_sigmoid_25 --------------------------
	.section	.text.triton_poi_fused_mul_native_group_norm_sigmoid_25,"ax",@progbits
	.align	128
        .global         triton_poi_fused_mul_native_group_norm_sigmoid_25
        .type           triton_poi_fused_mul_native_group_norm_sigmoid_25,@function
        .size           triton_poi_fused_mul_native_group_norm_sigmoid_25,(.L_x_1 - triton_poi_fused_mul_native_group_norm_sigmoid_25)
        .other          triton_poi_fused_mul_native_group_norm_sigmoid_25,@"STO_CUDA_ENTRY STV_DEFAULT"
triton_poi_fused_mul_native_group_norm_sigmoid_25:
.text.triton_poi_fused_mul_native_group_norm_sigmoid_25:
[----:B------:R-:W-:Y:S01]  /*0000*/  LDC R1, c[0x0][0x28] ;  /* 0x00000a00ff017b82 */ /* 0x000fe20000000800 */
[----:B------:R-:W1:Y:S07]  /*0010*/  S2R R0, SR_TID.X ;  /* 0x0000000000007919 */ /* 0x000e6e0000002100 */
[----:B------:R-:W2:Y:S01]  /*0020*/  LDC.64 R10, c[0x0][0x220] ;  /* 0x00008800ff0a7b82 */ /* 0x000ea20000000a00 */
[----:B------:R-:W-:Y:S01]  /*0030*/  ULDC.64 UR4, c[0x0][0x208] ;  /* 0x0000820000047ab9 */ /* 0x000fe20000000a00 */
[----:B------:R-:W3:Y:S06]  /*0040*/  S2R R3, SR_CTAID.X ;  /* 0x0000000000037919 */ /* 0x000eec0000002500 */
[----:B------:R-:W4:Y:S08]  /*0050*/  LDC.64 R8, c[0x0][0x218] ;  /* 0x00008600ff087b82 */ /* 0x000f300000000a00 */
[----:B------:R-:W5:Y:S08]  /*0060*/  LDC.64 R6, c[0x0][0x228] ;  /* 0x00008a00ff067b82 */ /* 0x000f700000000a00 */
[----:B------:R-:W5:Y:S01]  /*0070*/  LDC.64 R4, c[0x0][0x230] ;  /* 0x00008c00ff047b82 */ /* 0x000f620000000a00 */
[----:B-1----:R-:W-:-:S04]  /*0080*/  SHF.L.U32 R0, R0, 0x1, RZ ;  /* 0x0000000100007819 */ /* 0x002fc800000006ff */
[----:B------:R-:W-:Y:S02]  /*0090*/  LOP3.LUT R0, R0, 0xfe, RZ, 0xc0, !PT ;  /* 0x000000fe00007812 */ /* 0x000fe400078ec0ff */
[----:B---3--:R-:W-:Y:S02]  /*00a0*/  SHF.R.S32.HI R13, RZ, 0x17, R3 ;  /* 0x00000017ff0d7819 */ /* 0x008fe40000011403 */
[----:B------:R-:W-:Y:S02]  /*00b0*/  LEA R0, R3, R0, 0x8 ;  /* 0x0000000003007211 */ /* 0x000fe400078e40ff */
[----:B------:R-:W-:Y:S01]  /*00c0*/  SGXT R13, R13, 0x1 ;  /* 0x000000010d0d781a */ /* 0x000fe20000000200 */
[----:B------:R-:W1:Y:S02]  /*00d0*/  LDC.64 R2, c[0x0][0x238] ;  /* 0x00008e00ff027b82 */ /* 0x000e640000000a00 */
[----:B----4-:R-:W-:Y:S01]  /*00e0*/  IMAD.WIDE R8, R0, 0x4, R8 ;  /* 0x0000000400087825 */ /* 0x010fe200078e0208 */
[----:B------:R-:W-:-:S02]  /*00f0*/  LEA.HI R12, R13, R0, RZ, 0x4 ;  /* 0x000000000d0c7211 */ /* 0x000fc400078f20ff */
[----:B------:R-:W-:Y:S02]  /*0100*/  LEA.HI R14, R13, R0, RZ, 0x8 ;  /* 0x000000000d0e7211 */ /* 0x000fe400078f40ff */
[----:B------:R-:W-:Y:S01]  /*0110*/  SHF.R.S32.HI R13, RZ, 0x4, R12 ;  /* 0x00000004ff0d7819 */ /* 0x000fe2000001140c */
[----:B------:R-:W3:Y:S01]  /*0120*/  LDG.E.64 R8, desc[UR4][R8.64] ;  /* 0x0000000408087981 */ /* 0x000ee2000c1e1b00 */
[----:B------:R-:W-:Y:S02]  /*0130*/  SHF.R.S32.HI R15, RZ, 0x8, R14 ;  /* 0x00000008ff0f7819 */ /* 0x000fe4000001140e */
[----:B------:R-:W-:-:S03]  /*0140*/  SHF.R.S32.HI R12, RZ, 0x1f, R12 ;  /* 0x0000001fff0c7819 */ /* 0x000fc6000001140c */
[----:B--2---:R-:W-:Y:S01]  /*0150*/  IMAD.WIDE R10, R15, 0x4, R10 ;  /* 0x000000040f0a7825 */ /* 0x004fe200078e020a */
[----:B------:R-:W-:-:S03]  /*0160*/  LEA.HI R12, R12, R13, RZ, 0x9 ;  /* 0x0000000d0c0c7211 */ /* 0x000fc600078f48ff */
[----:B-----5:R-:W-:Y:S01]  /*0170*/  IMAD.WIDE R6, R15, 0x4, R6 ;  /* 0x000000040f067825 */ /* 0x020fe200078e0206 */
[----:B------:R-:W-:Y:S01]  /*0180*/  LOP3.LUT R12, R12, 0xfffffe00, RZ, 0xc0, !PT ;  /* 0xfffffe000c0c7812 */ /* 0x000fe200078ec0ff */
[----:B------:R-:W3:Y:S03]  /*0190*/  LDG.E.EL R10, desc[UR4][R10.64] ;  /* 0x000000040a0a7981 */ /* 0x000ee6000c2e1900 */
[----:B------:R-:W-:Y:S01]  /*01a0*/  IADD3 R13, R13, -R12, RZ ;  /* 0x8000000c0d0d7210 */ /* 0x000fe20007ffe0ff */
[----:B------:R-:W2:Y:S04]  /*01b0*/  LDG.E.EL R6, desc[UR4][R6.64] ;  /* 0x0000000406067981 */ /* 0x000ea8000c2e1900 */
[----:B0-----:R-:W-:-:S04]  /*01c0*/  IMAD.WIDE R4, R13, 0x4, R4 ;  /* 0x000000040d047825 */ /* 0x001fc800078e0204 */
[----:B-1----:R-:W-:Y:S02]  /*01d0*/  IMAD.WIDE R2, R13, 0x4, R2 ;  /* 0x000000040d027825 */ /* 0x002fe400078e0202 */
[----:B------:R-:W4:Y:S04]  /*01e0*/  LDG.E.EL R4, desc[UR4][R4.64] ;  /* 0x0000000404047981 */ /* 0x000f28000c2e1900 */
[----:B------:R-:W4:Y:S01]  /*01f0*/  LDG.E.EL R3, desc[UR4][R2.64] ;  /* 0x0000000402037981 */ /* 0x000f22000c2e1900 */
[----:B---3--:R-:W-:-:S04]  /*0200*/  FADD R13, R8, -R10 ;  /* 0x8000000a080d7221 */ /* 0x008fc80000000000 */
[----:B--2---:R-:W-:Y:S01]  /*0210*/  FMUL R12, R6, R13 ;  /* 0x0000000d060c7220 */ /* 0x004fe20000400000 */
[----:B------:R-:W-:-:S04]  /*0220*/  FADD R13, R9, -R10 ;  /* 0x8000000a090d7221 */ /* 0x000fc80000000000 */
[----:B------:R-:W-:Y:S01]  /*0230*/  FMUL R10, R6, R13 ;  /* 0x0000000d060a7220 */ /* 0x000fe20000400000 */
[----:B----4-:R-:W-:-:S03]  /*0240*/  FFMA R12, R4, R12, R3 ;  /* 0x0000000c040c7223 */ /* 0x010fc60000000003 */
[----:B------:R-:W-:Y:S01]  /*0250*/  FFMA R10, R4, R10, R3 ;  /* 0x0000000a040a7223 */ /* 0x000fe20000000003 */
[----:B------:R-:W-:-:S03]  /*0260*/  FADD R8, RZ, -R12 ;  /* 0x8000000cff087221 */ /* 0x000fc60000000000 */
[----:B------:R-:W-:Y:S01]  /*0270*/  FADD R6, RZ, -R10 ;  /* 0x8000000aff067221 */ /* 0x000fe20000000000 */
[----:B------:R-:W-:-:S03]  /*0280*/  FMUL R8, R8, 1.4426950216293334961 ;  /* 0x3fb8aa3b08087820 */ /* 0x000fc60000400000 */
[----:B------:R-:W-:Y:S02]  /*0290*/  FMUL R6, R6, 1.4426950216293334961 ;  /* 0x3fb8aa3b06067820 */ /* 0x000fe40000400000 */
[----:B------:R-:W-:-:S03]  /*02a0*/  FSETP.GEU.AND P0, PT, R8, -126, PT ;  /* 0xc2fc00000800780b */ /* 0x000fc60003f0e000 */
[----:B------:R-:W-:-:S10]  /*02b0*/  FSETP.GEU.AND P1, PT, R6, -126, PT ;  /* 0xc2fc00000600780b */ /* 0x000fd40003f2e000 */
[----:B------:R-:W-:-:S03]  /*02c0*/  @!P0 FMUL R8, R8, 0.5 ;  /* 0x3f00000008088820 */ /* 0x000fc60000400000 */
[----:B------:R-:W-:Y:S01]  /*02d0*/  @!P1 FMUL R6, R6, 0.5 ;  /* 0x3f00000006069820 */ /* 0x000fe20000400000 */
[----:B------:R-:W0:Y:S08]  /*02e0*/  MUFU.EX2 R2, R8 ;  /* 0x0000000800027308 */ /* 0x000e300000000800 */
[----:B------:R-:W1:Y:S01]  /*02f0*/  MUFU.EX2 R3, R6 ;  /* 0x0000000600037308 */ /* 0x000e620000000800 */
[----:B0-----:R-:W-:-:S04]  /*0300*/  @!P0 FMUL R2, R2, R2 ;  /* 0x0000000202028220 */ /* 0x001fc80000400000 */
[----:B------:R-:W-:Y:S01]  /*0310*/  FADD R4, R2, 1 ;  /* 0x3f80000002047421 */ /* 0x000fe20000000000 */
[----:B-1----:R-:W-:-:S04]  /*0320*/  @!P1 FMUL R3, R3, R3 ;  /* 0x0000000303039220 */ /* 0x002fc80000400000 */
[----:B------:R-:W-:Y:S01]  /*0330*/  FADD R5, R3, 1 ;  /* 0x3f80000003057421 */ /* 0x000fe20000000000 */
[----:B------:R-:W-:Y:S01]  /*0340*/  FSETP.GT.AND P0, PT, R4, 8.50705917302346158658e+37, PT ;  /* 0x7e8000000400780b */ /* 0x000fe20003f04000 */
[----:B------:R-:W0:Y:S03]  /*0350*/  LDC.64 R2, c[0x0][0x210] ;  /* 0x00008400ff027b82 */ /* 0x000e260000000a00 */
[----:B------:R-:W-:Y:S01]  /*0360*/  FSETP.GT.AND P1, PT, R5, 8.50705917302346158658e+37, PT ;  /* 0x7e8000000500780b */ /* 0x000fe20003f24000 */
[----:B------:R-:W-:-:S08]  /*0370*/  HFMA2.MMA R6, -RZ, RZ, 1.625, 0 ;  /* 0x3e800000ff067435 */ /* 0x000fd000000001ff */
[----:B------:R-:W-:-:S04]  /*0380*/  @P0 FMUL R4, R4, 0.25 ;  /* 0x3e80000004040820 */ /* 0x000fc80000400000 */
[----:B------:R-:W-:Y:S02]  /*0390*/  @P1 FMUL R5, R5, 0.25 ;  /* 0x3e80000005051820 */ /* 0x000fe40000400000 */
[----:B------:R-:W1:Y:S08]  /*03a0*/  MUFU.RCP R4, R4 ;  /* 0x0000000400047308 */ /* 0x000e700000001000 */
[----:B------:R-:W2:Y:S01]  /*03b0*/  MUFU.RCP R5, R5 ;  /* 0x0000000500057308 */ /* 0x000ea20000001000 */
[----:B------:R-:W-:-:S02]  /*03c0*/  FSEL R7, R6, 1, P0 ;  /* 0x3f80000006077808 */ /* 0x000fc40000000000 */
[----:B------:R-:W-:-:S03]  /*03d0*/  FSEL R6, R6, 1, P1 ;  /* 0x3f80000006067808 */ /* 0x000fc60000800000 */
[----:B-1----:R-:W-:Y:S01]  /*03e0*/  FMUL R7, R4, R7 ;  /* 0x0000000704077220 */ /* 0x002fe20000400000 */
[----:B0-----:R-:W-:-:S04]  /*03f0*/  IMAD.WIDE R2, R0, 0x4, R2 ;  /* 0x0000000400027825 */ /* 0x001fc800078e0202 */
[----:B------:R-:W-:Y:S01]  /*0400*/  FMUL R8, R12, R7 ;  /* 0x000000070c087220 */ /* 0x000fe20000400000 */
[----:B--2---:R-:W-:-:S04]  /*0410*/  FMUL R9, R5, R6 ;  /* 0x0000000605097220 */ /* 0x004fc80000400000 */
[----:B------:R-:W-:-:S05]  /*0420*/  FMUL R9, R10, R9 ;  /* 0x000000090a097220 */ /* 0x000fca0000400000 */
[----:B------:R-:W-:Y:S01]  /*0430*/  STG.E.64 desc[UR4][R2.64], R8 ;  /* 0x0000000802007986 */ /* 0x000fe2000c101b04 */
[----:B------:R-:W-:Y:S05]  /*0440*/  EXIT ;  /* 0x000000000000794d */ /* 0x000fea0003800000 */
.L_x_0:
[----:B------:R-:W-:-:S00]  /*0450*/  BRA `(.L_x_0) ;  /* 0xfffffffc00fc7947 */ /* 0x000fc0000383ffff */
[----:B------:R-:W-:-:S00]  /*0460*/  NOP ;  /* 0x0000000000007918 */ /* 0x000fc00000000000 */
        /* <DEDUP_REMOVED lines=9> */
.L_x_1:


//--------------------- .nv.constant0.triton_poi_fused_mul_native_group_norm_sigmoid_25 --------------------------
	.section	.nv.constant0.triton_poi_fused_mul_native_group_norm_sigmoid_25,"a",@progbits
	.sectionflags	@""
	.align	4
.nv.constant0.triton_poi_fused_mul_native_group_norm_sigmoid_25:
	.zero		580
